//
// Generated by NVIDIA NVVM Compiler
//
// Compiler Build ID: CL-36424714
// Cuda compilation tools, release 13.0, V13.0.88
// Based on NVVM 20.0.0
//

.version 9.0
.target sm_100
.address_size 64

	// .globl	_Z3addPiS_S_

.visible .entry _Z3addPiS_S_(
	.param .u64 .ptr .align 1 _Z3addPiS_S__param_0,
	.param .u64 .ptr .align 1 _Z3addPiS_S__param_1,
	.param .u64 .ptr .align 1 _Z3addPiS_S__param_2
)
{
	.reg .pred 	%p<2>;
	.reg .b32 	%r<5>;
	.reg .b64 	%rd<11>;

	ld.param.u64 	%rd1, [_Z3addPiS_S__param_0];
	ld.param.u64 	%rd2, [_Z3addPiS_S__param_1];
	ld.param.u64 	%rd3, [_Z3addPiS_S__param_2];
	mov.u32 	%r1, %ctaid.x;
	setp.gt.u32 	%p1, %r1, 999;
	@%p1 bra 	$L__BB0_2;
	cvta.to.global.u64 	%rd4, %rd1;
	cvta.to.global.u64 	%rd5, %rd2;
	cvta.to.global.u64 	%rd6, %rd3;
	mul.wide.u32 	%rd7, %r1, 4;
	add.s64 	%rd8, %rd4, %rd7;
	ld.global.u32 	%r2, [%rd8];
	add.s64 	%rd9, %rd5, %rd7;
	ld.global.u32 	%r3, [%rd9];
	add.s32 	%r4, %r3, %r2;
	add.s64 	%rd10, %rd6, %rd7;
	st.global.u32 	[%rd10], %r4;
$L__BB0_2:
	ret;

}


// ===== COMPILED SASS (sm_100) =====

	.target	sm_100

	.elftype	@"ET_EXEC"


//--------------------- .note.nv.tkinfo           --------------------------
	.section	.note.nv.tkinfo,"",@"SHT_NOTE"
	.sectionflags	@"SHF_NOTE_NV_TKINFO"
	.tkinfo
        /*0018*/ 	.word	0x00000002
        /*0030*/ 	.string	""
        /*0030*/ 	.string	"ptxas"
        /*0030*/ 	.string	"Cuda compilation tools, release 13.0, V13.0.88"
        /*0030*/ 	.string	"Build cuda_13.0.r13.0/compiler.36424714_0"
        /*0030*/ 	.string	"-arch sm_100 -m 64 "



//--------------------- .note.nv.cuinfo           --------------------------
	.section	.note.nv.cuinfo,"",@"SHT_NOTE"
	.sectionflags	@"SHF_NOTE_NV_CUINFO"
        /*0018*/ 	.short	0x0002
        /*001a*/ 	.short	0x0064
        /*001c*/ 	.short	0x0082
	.zero		2


//--------------------- .nv.info                  --------------------------
	.section	.nv.info,"",@"SHT_CUDA_INFO"
	.align	4


	//----- nvinfo : EIATTR_REGCOUNT
	.align		4
        /*0000*/ 	.byte	0x04, 0x2f
        /*0002*/ 	.short	(.L_1 - .L_0)
	.align		4
.L_0:
        /*0004*/ 	.word	index@(_Z3addPiS_S_)
        /*0008*/ 	.word	0x0000000c


	//----- nvinfo : EIATTR_FRAME_SIZE
	.align		4
.L_1:
        /*000c*/ 	.byte	0x04, 0x11
        /*000e*/ 	.short	(.L_3 - .L_2)
	.align		4
.L_2:
        /*0010*/ 	.word	index@(_Z3addPiS_S_)
        /*0014*/ 	.word	0x00000000


	//----- nvinfo : EIATTR_MIN_STACK_SIZE
	.align		4
.L_3:
        /*0018*/ 	.byte	0x04, 0x12
        /*001a*/ 	.short	(.L_5 - .L_4)
	.align		4
.L_4:
        /*001c*/ 	.word	index@(_Z3addPiS_S_)
        /*0020*/ 	.word	0x00000000
.L_5:


//--------------------- .nv.compat                --------------------------
	.section	.nv.compat,"",@"SHT_CUDA_COMPAT_INFO"
	.align	4
        /*0000*/ 	.byte	0x02, 0x09, 0x00, 0x00, 0x02, 0x02, 0x01, 0x00, 0x02, 0x05, 0x05, 0x00, 0x03, 0x07, 0x01, 0x01
        /*0010*/ 	.byte	0x02, 0x03, 0x00, 0x00, 0x02, 0x06, 0x01, 0x00, 0x04, 0x0b, 0x08, 0x00, 0x09, 0x00, 0x00, 0x00
        /*0020*/ 	.byte	0x00, 0x00, 0x00, 0x00


//--------------------- .nv.info._Z3addPiS_S_     --------------------------
	.section	.nv.info._Z3addPiS_S_,"",@"SHT_CUDA_INFO"
	.sectionflags	@""
	.align	4


	//----- nvinfo : EIATTR_CUDA_API_VERSION
	.align		4
        /*0000*/ 	.byte	0x04, 0x37
        /*0002*/ 	.short	(.L_7 - .L_6)
.L_6:
        /*0004*/ 	.word	0x00000082


	//----- nvinfo : EIATTR_KPARAM_INFO
	.align		4
.L_7:
        /*0008*/ 	.byte	0x04, 0x17
        /*000a*/ 	.short	(.L_9 - .L_8)
.L_8:
        /*000c*/ 	.word	0x00000000
        /*0010*/ 	.short	0x0002
        /*0012*/ 	.short	0x0010
        /*0014*/ 	.byte	0x00, 0xf5, 0x21, 0x00


	//----- nvinfo : EIATTR_KPARAM_INFO
	.align		4
.L_9:
        /*0018*/ 	.byte	0x04, 0x17
        /*001a*/ 	.short	(.L_11 - .L_10)
.L_10:
        /*001c*/ 	.word	0x00000000
        /*0020*/ 	.short	0x0001
        /*0022*/ 	.short	0x0008
        /*0024*/ 	.byte	0x00, 0xf5, 0x21, 0x00


	//----- nvinfo : EIATTR_KPARAM_INFO
	.align		4
.L_11:
        /*0028*/ 	.byte	0x04, 0x17
        /*002a*/ 	.short	(.L_13 - .L_12)
.L_12:
        /*002c*/ 	.word	0x00000000
        /*0030*/ 	.short	0x0000
        /*0032*/ 	.short	0x0000
        /*0034*/ 	.byte	0x00, 0xf5, 0x21, 0x00


	//----- nvinfo : EIATTR_SPARSE_MMA_MASK
	.align		4
.L_13:
        /*0038*/ 	.byte	0x03, 0x50
        /*003a*/ 	.short	0x0000


	//----- nvinfo : EIATTR_MAXREG_COUNT
	.align		4
        /*003c*/ 	.byte	0x03, 0x1b
        /*003e*/ 	.short	0x00ff


	//----- nvinfo : EIATTR_MERCURY_ISA_VERSION
	.align		4
        /*0040*/ 	.byte	0x03, 0x5f
        /*0042*/ 	.short	0x0101


	//----- nvinfo : EIATTR_VRC_CTA_INIT_COUNT
	.align		4
        /*0044*/ 	.byte	0x02, 0x4a
	.zero		1
	.zero		1


	//----- nvinfo : EIATTR_EXIT_INSTR_OFFSETS
	.align		4
        /*0048*/ 	.byte	0x04, 0x1c
        /*004a*/ 	.short	(.L_15 - .L_14)


	//   ....[0]....
.L_14:
        /*004c*/ 	.word	0x00000030


	//   ....[1]....
        /*0050*/ 	.word	0x000000f0


	//----- nvinfo : EIATTR_CBANK_PARAM_SIZE
	.align		4
.L_15:
        /*0054*/ 	.byte	0x03, 0x19
        /*0056*/ 	.short	0x0018


	//----- nvinfo : EIATTR_PARAM_CBANK
	.align		4
        /*0058*/ 	.byte	0x04, 0x0a
        /*005a*/ 	.short	(.L_17 - .L_16)
	.align		4
.L_16:
        /*005c*/ 	.word	index@(.nv.constant0._Z3addPiS_S_)
        /*0060*/ 	.short	0x0380
        /*0062*/ 	.short	0x0018


	//----- nvinfo : EIATTR_SW_WAR
	.align		4
.L_17:
        /*0064*/ 	.byte	0x04, 0x36
        /*0066*/ 	.short	(.L_19 - .L_18)
.L_18:
        /*0068*/ 	.word	0x00000008
.L_19:


//--------------------- .nv.callgraph             --------------------------
	.section	.nv.callgraph,"",@"SHT_CUDA_CALLGRAPH"
	.align	4
	.sectionentsize	8
	.align		4
        /*0000*/ 	.word	0x00000000
	.align		4
        /*0004*/ 	.word	0xffffffff
	.align		4
        /*0008*/ 	.word	0x00000000
	.align		4
        /*000c*/ 	.word	0xfffffffe
	.align		4
        /*0010*/ 	.word	0x00000000
	.align		4
        /*0014*/ 	.word	0xfffffffd
	.align		4
        /*0018*/ 	.word	0x00000000
	.align		4
        /*001c*/ 	.word	0xfffffffc


//--------------------- .text._Z3addPiS_S_        --------------------------
	.section	.text._Z3addPiS_S_,"ax",@progbits
	.align	128
        .global         _Z3addPiS_S_
        .type           _Z3addPiS_S_,@function
        .size           _Z3addPiS_S_,(.L_x_1 - _Z3addPiS_S_)
        .other          _Z3addPiS_S_,@"STO_CUDA_ENTRY STV_DEFAULT"
_Z3addPiS_S_:
.text._Z3addPiS_S_:
[----:B------:R-:W-:Y:S01]  /*0000*/  LDC R1, c[0x0][0x37c] ;  /* 0x0000df00ff017b82 */ /* 0x000fe20000000800 */
[----:B------:R-:W0:Y:S02]  /*0010*/  S2R R9, SR_CTAID.X ;  /* 0x0000000000097919 */ /* 0x000e240000002500 */
[----:B0-----:R-:W-:-:S13]  /*0020*/  ISETP.GT.U32.AND P0, PT, R9, 0x3e7, PT ;  /* 0x000003e70900780c */ /* 0x001fda0003f04070 */
[----:B------:R-:W-:Y:S05]  /*0030*/  @P0 EXIT ;  /* 0x000000000000094d */ /* 0x000fea0003800000 */
[----:B------:R-:W0:Y:S01]  /*0040*/  LDC.64 R2, c[0x0][0x380] ;  /* 0x0000e000ff027b82 */ /* 0x000e220000000a00 */
[----:B------:R-:W1:Y:S07]  /*0050*/  LDCU.64 UR4, c[0x0][0x358] ;  /* 0x00006b00ff0477ac */ /* 0x000e6e0008000a00 */
[----:B------:R-:W2:Y:S08]  /*0060*/  LDC.64 R4, c[0x0][0x388] ;  /* 0x0000e200ff047b82 */ /* 0x000eb00000000a00 */
[----:B------:R-:W3:Y:S01]  /*0070*/  LDC.64 R6, c[0x0][0x390] ;  /* 0x0000e400ff067b82 */ /* 0x000ee20000000a00 */
[----:B0-----:R-:W-:-:S06]  /*0080*/  IMAD.WIDE.U32 R2, R9, 0x4, R2 ;  /* 0x0000000409027825 */ /* 0x001fcc00078e0002 */
[----:B-1----:R-:W4:Y:S01]  /*0090*/  LDG.E R2, desc[UR4][R2.64] ;  /* 0x0000000402027981 */ /* 0x002f22000c1e1900 */
[----:B--2---:R-:W-:-:S06]  /*00a0*/  IMAD.WIDE.U32 R4, R9, 0x4, R4 ;  /* 0x0000000409047825 */ /* 0x004fcc00078e0004 */
[----:B------:R-:W4:Y:S01]  /*00b0*/  LDG.E R5, desc[UR4][R4.64] ;  /* 0x0000000404057981 */ /* 0x000f22000c1e1900 */
[----:B---3--:R-:W-:Y:S01]  /*00c0*/  IMAD.WIDE.U32 R6, R9, 0x4, R6 ;  /* 0x0000000409067825 */ /* 0x008fe200078e0006 */
[----:B----4-:R-:W-:-:S05]  /*00d0*/  IADD3 R9, PT, PT, R2, R5, RZ ;  /* 0x0000000502097210 */ /* 0x010fca0007ffe0ff */
[----:B------:R-:W-:Y:S01]  /*00e0*/  STG.E desc[UR4][R6.64], R9 ;  /* 0x0000000906007986 */ /* 0x000fe2000c101904 */
[----:B------:R-:W-:Y:S05]  /*00f0*/  EXIT ;  /* 0x000000000000794d */ /* 0x000fea0003800000 */
.L_x_0:
[----:B------:R-:W-:-:S00]  /*0100*/  BRA `(.L_x_0) ;  /* 0xfffffffc00fc7947 */ /* 0x000fc0000383ffff */
[----:B------:R-:W-:-:S00]  /*0110*/  NOP ;  /* 0x0000000000007918 */ /* 0x000fc00000000000 */
        /* <DEDUP_REMOVED lines=14> */
.L_x_1:


//--------------------- .nv.shared.reserved.0     --------------------------
	.section	.nv.shared.reserved.0,"aw",@nobits
	.weak		__nv_reservedSMEM_offset_0_alias
	.size		__nv_reservedSMEM_offset_0_alias, 0, 64
	.other		__nv_reservedSMEM_offset_0_alias,@"STO_CUDA_RESERVED_SHARED STV_DEFAULT"
__nv_reservedSMEM_offset_0_alias:
	.zero		0
	.zero		64


//--------------------- .nv.constant0._Z3addPiS_S_ --------------------------
	.section	.nv.constant0._Z3addPiS_S_,"a",@progbits
	.sectionflags	@""
	.align	4
.nv.constant0._Z3addPiS_S_:
	.zero		920


//--------------------- SYMBOLS --------------------------

	.type		.nv.reservedSmem.offset0,@object
	.size		.nv.reservedSmem.offset0,0x4
